	.headerflags	@"EF_CUDA_TEXMODE_UNIFIED EF_CUDA_64BIT_ADDRESS EF_CUDA_SM86 EF_CUDA_VIRTUAL_SM(EF_CUDA_SM86)"
	.elftype	@"ET_EXEC"


//--------------------- .nv.info                  --------------------------
	.section	.nv.info,"",@"SHT_CUDA_INFO"
	.align	4


	//----- nvinfo : EIATTR_REGCOUNT
	.align		4
        /*0000*/ 	.byte	0x04, 0x2f
        /*0002*/ 	.short	(.L_2 - .L_1)
	.align		4
.L_1:
        /*0004*/ 	.word	index@(triton__0d1d2de)
        /*0008*/ 	.word	0x0000000b


	//----- nvinfo : EIATTR_MAX_STACK_SIZE
	.align		4
.L_2:
        /*000c*/ 	.byte	0x04, 0x23
        /*000e*/ 	.short	(.L_4 - .L_3)
	.align		4
.L_3:
        /*0010*/ 	.word	index@(triton__0d1d2de)
        /*0014*/ 	.word	0x00000000


	//----- nvinfo : EIATTR_MIN_STACK_SIZE
	.align		4
.L_4:
        /*0018*/ 	.byte	0x04, 0x12
        /*001a*/ 	.short	(.L_6 - .L_5)
	.align		4
.L_5:
        /*001c*/ 	.word	index@(triton__0d1d2de)
        /*0020*/ 	.word	0x00000000


	//----- nvinfo : EIATTR_FRAME_SIZE
	.align		4
.L_6:
        /*0024*/ 	.byte	0x04, 0x11
        /*0026*/ 	.short	(.L_8 - .L_7)
	.align		4
.L_7:
        /*0028*/ 	.word	index@(triton__0d1d2de)
        /*002c*/ 	.word	0x00000000
.L_8:


//--------------------- .nv.info.triton__0d1d2de  --------------------------
	.section	.nv.info.triton__0d1d2de,"",@"SHT_CUDA_INFO"
	.align	4


	//----- nvinfo : EIATTR_CUDA_API_VERSION
	.align		4
        /*0000*/ 	.byte	0x04, 0x37
        /*0002*/ 	.short	(.L_10 - .L_9)
.L_9:
        /*0004*/ 	.word	0x0000007b


	//----- nvinfo : EIATTR_SW2861232_WAR
	.align		4
.L_10:
        /*0008*/ 	.byte	0x01, 0x35
	.zero		2


	//----- nvinfo : EIATTR_PARAM_CBANK
	.align		4
        /*000c*/ 	.byte	0x04, 0x0a
        /*000e*/ 	.short	(.L_12 - .L_11)
	.align		4
.L_11:
        /*0010*/ 	.word	index@(.nv.constant0.triton__0d1d2de)
        /*0014*/ 	.short	0x0160
        /*0016*/ 	.short	0x0014


	//----- nvinfo : EIATTR_CBANK_PARAM_SIZE
	.align		4
.L_12:
        /*0018*/ 	.byte	0x03, 0x19
        /*001a*/ 	.short	0x0014


	//----- nvinfo : EIATTR_KPARAM_INFO
	.align		4
        /*001c*/ 	.byte	0x04, 0x17
        /*001e*/ 	.short	(.L_14 - .L_13)
.L_13:
        /*0020*/ 	.word	0x00000000
        /*0024*/ 	.short	0x0002
        /*0026*/ 	.short	0x0010
        /*0028*/ 	.byte	0x00, 0xf0, 0x11, 0x00


	//----- nvinfo : EIATTR_KPARAM_INFO
	.align		4
.L_14:
        /*002c*/ 	.byte	0x04, 0x17
        /*002e*/ 	.short	(.L_16 - .L_15)
.L_15:
        /*0030*/ 	.word	0x00000000
        /*0034*/ 	.short	0x0001
        /*0036*/ 	.short	0x0008
        /*0038*/ 	.byte	0x00, 0xf0, 0x21, 0x00


	//----- nvinfo : EIATTR_KPARAM_INFO
	.align		4
.L_16:
        /*003c*/ 	.byte	0x04, 0x17
        /*003e*/ 	.short	(.L_18 - .L_17)
.L_17:
        /*0040*/ 	.word	0x00000000
        /*0044*/ 	.short	0x0000
        /*0046*/ 	.short	0x0000
        /*0048*/ 	.byte	0x00, 0xf0, 0x21, 0x00


	//----- nvinfo : EIATTR_MAXREG_COUNT
	.align		4
.L_18:
        /*004c*/ 	.byte	0x03, 0x1b
        /*004e*/ 	.short	0x00ff


	//----- nvinfo : EIATTR_EXIT_INSTR_OFFSETS
	.align		4
        /*0050*/ 	.byte	0x04, 0x1c
        /*0052*/ 	.short	(.L_20 - .L_19)


	//   ....[0]....
.L_19:
        /*0054*/ 	.word	0x00000420


	//----- nvinfo : EIATTR_MAX_THREADS
	.align		4
.L_20:
        /*0058*/ 	.byte	0x04, 0x05
        /*005a*/ 	.short	(.L_22 - .L_21)
.L_21:
        /*005c*/ 	.word	0x00000100
        /*0060*/ 	.word	0x00000001
        /*0064*/ 	.word	0x00000001


	//----- nvinfo : EIATTR_CRS_STACK_SIZE
	.align		4
.L_22:
        /*0068*/ 	.byte	0x04, 0x1e
        /*006a*/ 	.short	(.L_24 - .L_23)
.L_23:
        /*006c*/ 	.word	0x00000000
.L_24:


//--------------------- .nv.rel.action            --------------------------
	.section	.nv.rel.action,"",@"SHT_CUDA_RELOCINFO"
	.align	8
	.sectionentsize	8
        /*0000*/ 	.byte	0x73, 0x00, 0x00, 0x00, 0x00, 0x00, 0x00, 0x00, 0x00, 0x00, 0x00, 0x11, 0x25, 0x00, 0x05, 0x36


//--------------------- .nv.constant0.triton__0d1d2de --------------------------
	.section	.nv.constant0.triton__0d1d2de,"a",@progbits
	.align	4
.nv.constant0.triton__0d1d2de:
	.zero		372


//--------------------- .text.triton__0d1d2de     --------------------------
	.section	.text.triton__0d1d2de,"ax",@progbits
	.sectioninfo	@"SHI_REGISTERS=11"
	.align	128
        .global         triton__0d1d2de
        .type           triton__0d1d2de,@function
        .size           triton__0d1d2de,(.L_x_7 - triton__0d1d2de)
        .other          triton__0d1d2de,@"STO_CUDA_ENTRY STV_DEFAULT"
triton__0d1d2de:
.text.triton__0d1d2de:
[----:B------:R-:W-:-:S02]  /*0000*/  MOV R1, c[0x0][0x28] ;  /* 0x00000a0000017a02 */ /* 0x000fc40000000f00 */
[----:B------:R-:W0:Y:S01]  /*0010*/  S2R R0, SR_TID.X ;  /* 0x0000000000007919 */ /* 0x000e220000002100 */
[----:B------:R-:W-:Y:S01]  /*0020*/  MOV R5, 0x2 ;  /* 0x0000000200057802 */ /* 0x000fe20000000f00 */
[----:B------:R-:W-:Y:S02]  /*0030*/  ULDC.64 UR4, c[0x0][0x118] ;  /* 0x0000460000047ab9 */ /* 0x000fe40000000a00 */
[----:B------:R-:W1:Y:S01]  /*0040*/  S2R R3, SR_CTAID.X ;  /* 0x0000000000037919 */ /* 0x000e620000002500 */
[----:B0-----:R-:W-:-:S04]  /*0050*/  SHF.L.U32 R0, R0, 0x1, RZ ;  /* 0x0000000100007819 */ /* 0x001fc800000006ff */
[----:B------:R-:W-:-:S04]  /*0060*/  LOP3.LUT R0, R0, 0x1fe, RZ, 0xc0, !PT ;  /* 0x000001fe00007812 */ /* 0x000fc800078ec0ff */
[----:B-1----:R-:W-:-:S05]  /*0070*/  LEA R2, R3, R0, 0x9 ;  /* 0x0000000003027211 */ /* 0x002fca00078e48ff */
[----:B------:R-:W-:-:S06]  /*0080*/  IMAD.WIDE R4, R2, R5, c[0x0][0x160] ;  /* 0x0000580002047625 */ /* 0x000fcc00078e0205 */
[----:B------:R-:W2:Y:S01]  /*0090*/  LDG.E R4, [R4.64] ;  /* 0x0000000404047981 */ /* 0x000ea2000c1e1900 */
[----:B------:R-:W-:Y:S01]  /*00a0*/  BSSY B0, `(.L_x_0) ;  /* 0x000001a000007945 */ /* 0x000fe20003800000 */
[----:B--2---:R-:W-:-:S05]  /*00b0*/  SHF.L.U32 R0, R4, 0x10, RZ ;  /* 0x0000001004007819 */ /* 0x004fca00000006ff */
[----:B------:R-:W-:Y:S01]  /*00c0*/  FMUL R3, R0, 0.033333335071802139282 ;  /* 0x3d08888900037820 */ /* 0x000fe20000400000 */
[----:B------:R-:W-:-:S03]  /*00d0*/  PRMT R0, R4, 0x7632, R0 ;  /* 0x0000763204007816 */ /* 0x000fc60000000000 */
[----:B------:R-:W-:Y:S01]  /*00e0*/  FADD.FTZ R7, |R3|, -RZ ;  /* 0x800000ff03077221 */ /* 0x000fe20000010200 */
[----:B------:R-:W-:-:S04]  /*00f0*/  SHF.L.U32 R0, R0, 0x10, RZ ;  /* 0x0000001000007819 */ /* 0x000fc800000006ff */
[----:B------:R-:W-:Y:S01]  /*0100*/  FSETP.GE.AND P0, PT, R7, 0.60000002384185791016, PT ;  /* 0x3f19999a0700780b */ /* 0x000fe20003f06000 */
[----:B------:R-:W-:-:S12]  /*0110*/  FMUL R6, R0, 0.033333335071802139282 ;  /* 0x3d08888900067820 */ /* 0x000fd80000400000 */
[----:B------:R-:W-:Y:S05]  /*0120*/  @!P0 BRA `(.L_x_1) ;  /* 0x000000a000008947 */ /* 0x000fea0003800000 */
[C---:B------:R-:W-:Y:S01]  /*0130*/  FMUL R0, R7.reuse, 2.8853900432586669922 ;  /* 0x4038aa3b07007820 */ /* 0x040fe20000400000 */
[----:B------:R-:W-:Y:S02]  /*0140*/  MOV R5, 0x3f800000 ;  /* 0x3f80000000057802 */ /* 0x000fe40000000f00 */
[----:B------:R-:W-:-:S03]  /*0150*/  FSETP.GE.AND P0, PT, R7, 9.010913848876953125, PT ;  /* 0x41102cb40700780b */ /* 0x000fc60003f06000 */
[----:B------:R-:W0:Y:S02]  /*0160*/  MUFU.EX2 R0, R0 ;  /* 0x0000000000007308 */ /* 0x000e240000000800 */
[----:B0-----:R-:W-:-:S06]  /*0170*/  FADD R4, R0, 1 ;  /* 0x3f80000000047421 */ /* 0x001fcc0000000000 */
[----:B------:R-:W0:Y:S02]  /*0180*/  MUFU.RCP R4, R4 ;  /* 0x0000000400047308 */ /* 0x000e240000001000 */
[----:B0-----:R-:W-:-:S05]  /*0190*/  FFMA.FTZ R5, R4, -2, R5 ;  /* 0xc000000004057823 */ /* 0x001fca0000010005 */
[----:B------:R-:W-:-:S04]  /*01a0*/  FSEL R8, R5, 1, !P0 ;  /* 0x3f80000005087808 */ /* 0x000fc80004000000 */
[----:B------:R-:W-:Y:S01]  /*01b0*/  LOP3.LUT R3, R8, 0x80000000, R3, 0xf8, !PT ;  /* 0x8000000008037812 */ /* 0x000fe200078ef803 */
[----:B------:R-:W-:Y:S05]  /*01c0*/  BRA `(.L_x_2) ;  /* 0x0000007000007947 */ /* 0x000fea0003800000 */
.L_x_1:
[----:B------:R-:W-:Y:S01]  /*01d0*/  MOV R0, 0x3c80f082 ;  /* 0x3c80f08200007802 */ /* 0x000fe20000000f00 */
[----:B------:R-:W-:-:S04]  /*01e0*/  FMUL R5, R3, R3 ;  /* 0x0000000303057220 */ /* 0x000fc80000400000 */
[----:B------:R-:W-:-:S04]  /*01f0*/  FFMA.FTZ R0, R5, R0, -0.052303962409496307373 ;  /* 0xbd563cae05007423 */ /* 0x000fc80000010000 */
[----:B------:R-:W-:-:S04]  /*0200*/  FFMA.FTZ R0, R5, R0, 0.1331529766321182251 ;  /* 0x3e08594105007423 */ /* 0x000fc80000010000 */
[----:B------:R-:W-:-:S04]  /*0210*/  FFMA.FTZ R0, R5, R0, -0.33332768082618713379 ;  /* 0xbeaaa9ed05007423 */ /* 0x000fc80000010000 */
[----:B------:R-:W-:-:S04]  /*0220*/  FFMA.FTZ R0, R5, R0, RZ ;  /* 0x0000000005007223 */ /* 0x000fc800000100ff */
[----:B------:R-:W-:-:S02]  /*0230*/  FFMA.FTZ R3, R3, R0, R3 ;  /* 0x0000000003037223 */ /* 0x000fc40000010003 */
.L_x_2:
[----:B------:R-:W-:Y:S05]  /*0240*/  BSYNC B0 ;  /* 0x0000000000007941 */ /* 0x000fea0003800000 */
.L_x_0:
[----:B------:R-:W-:Y:S01]  /*0250*/  FADD.FTZ R8, |R6|, -RZ ;  /* 0x800000ff06087221 */ /* 0x000fe20000010200 */
[----:B------:R-:W-:Y:S01]  /*0260*/  BSSY B0, `(.L_x_3) ;  /* 0x0000015000007945 */ /* 0x000fe20003800000 */
[----:B------:R-:W-:-:S03]  /*0270*/  SHF.R.S32.HI R7, RZ, 0x1f, R2 ;  /* 0x0000001fff077819 */ /* 0x000fc60000011402 */
[----:B------:R-:W-:-:S13]  /*0280*/  FSETP.GE.AND P0, PT, R8, 0.60000002384185791016, PT ;  /* 0x3f19999a0800780b */ /* 0x000fda0003f06000 */
        /* <DEDUP_REMOVED lines=11> */
.L_x_4:
[----:B------:R-:W-:Y:S01]  /*0340*/  MOV R0, 0x3c80f082 ;  /* 0x3c80f08200007802 */ /* 0x000fe20000000f00 */
[----:B------:R-:W-:-:S04]  /*0350*/  FMUL R5, R6, R6 ;  /* 0x0000000606057220 */ /* 0x000fc80000400000 */
[----:B------:R-:W-:-:S04]  /*0360*/  FFMA.FTZ R0, R5, R0, -0.052303962409496307373 ;  /* 0xbd563cae05007423 */ /* 0x000fc80000010000 */
[----:B------:R-:W-:-:S04]  /*0370*/  FFMA.FTZ R0, R5, R0, 0.1331529766321182251 ;  /* 0x3e08594105007423 */ /* 0x000fc80000010000 */
[----:B------:R-:W-:-:S04]  /*0380*/  FFMA.FTZ R0, R5, R0, -0.33332768082618713379 ;  /* 0xbeaaa9ed05007423 */ /* 0x000fc80000010000 */
[----:B------:R-:W-:-:S04]  /*0390*/  FFMA.FTZ R5, R5, R0, RZ ;  /* 0x0000000005057223 */ /* 0x000fc800000100ff */
[----:B------:R-:W-:-:S02]  /*03a0*/  FFMA.FTZ R6, R6, R5, R6 ;  /* 0x0000000506067223 */ /* 0x000fc40000010006 */
.L_x_5:
[----:B------:R-:W-:Y:S05]  /*03b0*/  BSYNC B0 ;  /* 0x0000000000007941 */ /* 0x000fea0003800000 */
.L_x_3:
[----:B------:R-:W-:Y:S01]  /*03c0*/  FMUL R3, R3, 30 ;  /* 0x41f0000003037820 */ /* 0x000fe20000400000 */
[----:B------:R-:W-:Y:S01]  /*03d0*/  FMUL R6, R6, 30 ;  /* 0x41f0000006067820 */ /* 0x000fe20000400000 */
[----:B------:R-:W-:-:S04]  /*03e0*/  LEA R4, P0, R2, c[0x0][0x168], 0x1 ;  /* 0x00005a0002047a11 */ /* 0x000fc800078008ff */
[----:B------:R-:W-:Y:S02]  /*03f0*/  LEA.HI.X R5, R2, c[0x0][0x16c], R7, 0x1, P0 ;  /* 0x00005b0002057a11 */ /* 0x000fe400000f0c07 */
[----:B------:R-:W-:-:S05]  /*0400*/  F2FP.BF16.PACK_AB R3, R6, R3 ;  /* 0x000000030603723e */ /* 0x000fca00000010ff */
[----:B------:R-:W-:Y:S01]  /*0410*/  STG.E [R4.64], R3 ;  /* 0x0000000304007986 */ /* 0x000fe2000c101904 */
[----:B------:R-:W-:Y:S05]  /*0420*/  EXIT ;  /* 0x000000000000794d */ /* 0x000fea0003800000 */
.L_x_6:
[----:B------:R-:W-:-:S00]  /*0430*/  BRA `(.L_x_6) ;  /* 0xfffffff000007947 */ /* 0x000fc0000383ffff */
[----:B------:R-:W-:-:S00]  /*0440*/  NOP ;  /* 0x0000000000007918 */ /* 0x000fc00000000000 */
        /* <DEDUP_REMOVED lines=11> */
.L_x_7:


//--------------------- .nv.global.init           --------------------------
	.section	.nv.global.init,"aw",@progbits
.nv.global.init:
	.type		_$_str,@object
	.size		_$_str,(.L_0 - _$_str)
_$_str:
        /*0000*/ 	.byte	0x5f, 0x5f, 0x43, 0x55, 0x44, 0x41, 0x5f, 0x46, 0x54, 0x5a, 0x00
.L_0:
